//
// Generated by NVIDIA NVVM Compiler
//
// Compiler Build ID: CL-36424714
// Cuda compilation tools, release 13.0, V13.0.88
// Based on NVVM 20.0.0
//

.version 9.0
.target sm_100
.address_size 64

	// .globl	_Z6kernelv
.extern .func  (.param .b32 func_retval0) vprintf
(
	.param .b64 vprintf_param_0,
	.param .b64 vprintf_param_1
)
;
.global .align 1 .b8 $str[17] = {84, 104, 114, 101, 97, 100, 91, 37, 100, 93, 32, 82, 117, 110, 46, 10};

.visible .entry _Z6kernelv()
{
	.local .align 8 .b8 	__local_depot0[8];
	.reg .b64 	%SP;
	.reg .b64 	%SPL;
	.reg .b32 	%r<4>;
	.reg .b64 	%rd<5>;

	mov.u64 	%SPL, __local_depot0;
	cvta.local.u64 	%SP, %SPL;
	add.u64 	%rd1, %SP, 0;
	add.u64 	%rd2, %SPL, 0;
	mov.u32 	%r1, %tid.x;
	st.local.u32 	[%rd2], %r1;
	mov.u64 	%rd3, $str;
	cvta.global.u64 	%rd4, %rd3;
	{ // callseq 0, 0
	.param .b64 param0;
	st.param.b64 	[param0], %rd4;
	.param .b64 param1;
	st.param.b64 	[param1], %rd1;
	.param .b32 retval0;
	call.uni (retval0), 
	vprintf, 
	(
	param0, 
	param1
	);
	ld.param.b32 	%r2, [retval0];
	} // callseq 0
	ret;

}


// ===== COMPILED SASS (sm_100) =====

	.target	sm_100

	.elftype	@"ET_EXEC"


//--------------------- .note.nv.tkinfo           --------------------------
	.section	.note.nv.tkinfo,"",@"SHT_NOTE"
	.sectionflags	@"SHF_NOTE_NV_TKINFO"
	.tkinfo
        /*0018*/ 	.word	0x00000002
        /*0030*/ 	.string	""
        /*0030*/ 	.string	"ptxas"
        /*0030*/ 	.string	"Cuda compilation tools, release 13.0, V13.0.88"
        /*0030*/ 	.string	"Build cuda_13.0.r13.0/compiler.36424714_0"
        /*0030*/ 	.string	"-arch sm_100 -m 64 "



//--------------------- .note.nv.cuinfo           --------------------------
	.section	.note.nv.cuinfo,"",@"SHT_NOTE"
	.sectionflags	@"SHF_NOTE_NV_CUINFO"
        /*0018*/ 	.short	0x0002
        /*001a*/ 	.short	0x0064
        /*001c*/ 	.short	0x0082
	.zero		2


//--------------------- .nv.info                  --------------------------
	.section	.nv.info,"",@"SHT_CUDA_INFO"
	.align	4


	//----- nvinfo : EIATTR_REGCOUNT
	.align		4
        /*0000*/ 	.byte	0x04, 0x2f
        /*0002*/ 	.short	(.L_2 - .L_1)
	.align		4
.L_1:
        /*0004*/ 	.word	index@(_Z6kernelv)
        /*0008*/ 	.word	0x00000018


	//----- nvinfo : EIATTR_FRAME_SIZE
	.align		4
.L_2:
        /*000c*/ 	.byte	0x04, 0x11
        /*000e*/ 	.short	(.L_4 - .L_3)
	.align		4
.L_3:
        /*0010*/ 	.word	index@(_Z6kernelv)
        /*0014*/ 	.word	0x00000008


	//----- nvinfo : EIATTR_MIN_STACK_SIZE
	.align		4
.L_4:
        /*0018*/ 	.byte	0x04, 0x12
        /*001a*/ 	.short	(.L_6 - .L_5)
	.align		4
.L_5:
        /*001c*/ 	.word	index@(_Z6kernelv)
        /*0020*/ 	.word	0x00000008
.L_6:


//--------------------- .nv.compat                --------------------------
	.section	.nv.compat,"",@"SHT_CUDA_COMPAT_INFO"
	.align	4
        /*0000*/ 	.byte	0x02, 0x09, 0x00, 0x00, 0x02, 0x02, 0x01, 0x00, 0x02, 0x05, 0x05, 0x00, 0x03, 0x07, 0x01, 0x01
        /*0010*/ 	.byte	0x02, 0x03, 0x00, 0x00, 0x02, 0x06, 0x01, 0x00, 0x04, 0x0b, 0x08, 0x00, 0x09, 0x00, 0x00, 0x00
        /*0020*/ 	.byte	0x00, 0x00, 0x00, 0x00


//--------------------- .nv.info._Z6kernelv       --------------------------
	.section	.nv.info._Z6kernelv,"",@"SHT_CUDA_INFO"
	.sectionflags	@""
	.align	4


	//----- nvinfo : EIATTR_CUDA_API_VERSION
	.align		4
        /*0000*/ 	.byte	0x04, 0x37
        /*0002*/ 	.short	(.L_8 - .L_7)
.L_7:
        /*0004*/ 	.word	0x00000082


	//----- nvinfo : EIATTR_SPARSE_MMA_MASK
	.align		4
.L_8:
        /*0008*/ 	.byte	0x03, 0x50
        /*000a*/ 	.short	0x0000


	//----- nvinfo : EIATTR_MAXREG_COUNT
	.align		4
        /*000c*/ 	.byte	0x03, 0x1b
        /*000e*/ 	.short	0x00ff


	//----- nvinfo : EIATTR_EXTERNS
	.align		4
        /*0010*/ 	.byte	0x04, 0x0f
        /*0012*/ 	.short	(.L_10 - .L_9)


	//   ....[0]....
	.align		4
.L_9:
        /*0014*/ 	.word	index@(vprintf)


	//----- nvinfo : EIATTR_MERCURY_ISA_VERSION
	.align		4
.L_10:
        /*0018*/ 	.byte	0x03, 0x5f
        /*001a*/ 	.short	0x0101


	//----- nvinfo : EIATTR_VRC_CTA_INIT_COUNT
	.align		4
        /*001c*/ 	.byte	0x02, 0x4a
	.zero		1
	.zero		1


	//----- nvinfo : EIATTR_SYSCALL_OFFSETS
	.align		4
        /*0020*/ 	.byte	0x04, 0x46
        /*0022*/ 	.short	(.L_12 - .L_11)


	//   ....[0]....
.L_11:
        /*0024*/ 	.word	0x000000e0


	//----- nvinfo : EIATTR_EXIT_INSTR_OFFSETS
	.align		4
.L_12:
        /*0028*/ 	.byte	0x04, 0x1c
        /*002a*/ 	.short	(.L_14 - .L_13)


	//   ....[0]....
.L_13:
        /*002c*/ 	.word	0x000000f0


	//----- nvinfo : EIATTR_SW_WAR
	.align		4
.L_14:
        /*0030*/ 	.byte	0x04, 0x36
        /*0032*/ 	.short	(.L_16 - .L_15)
.L_15:
        /*0034*/ 	.word	0x00000008
.L_16:


//--------------------- .nv.callgraph             --------------------------
	.section	.nv.callgraph,"",@"SHT_CUDA_CALLGRAPH"
	.align	4
	.sectionentsize	8
	.align		4
        /*0000*/ 	.word	0x00000000
	.align		4
        /*0004*/ 	.word	0xffffffff
	.align		4
        /*0008*/ 	.word	index@(_Z6kernelv)
	.align		4
        /*000c*/ 	.word	index@(vprintf)
	.align		4
        /*0010*/ 	.word	0x00000000
	.align		4
        /*0014*/ 	.word	0xfffffffe
	.align		4
        /*0018*/ 	.word	0x00000000
	.align		4
        /*001c*/ 	.word	0xfffffffd
	.align		4
        /*0020*/ 	.word	0x00000000
	.align		4
        /*0024*/ 	.word	0xfffffffc


//--------------------- .nv.constant4             --------------------------
	.section	.nv.constant4,"a",@progbits
	.align	8
	.align		8
.nv.constant4:
        /*0000*/ 	.dword	vprintf
	.align		8
        /*0008*/ 	.dword	$str


//--------------------- .text._Z6kernelv          --------------------------
	.section	.text._Z6kernelv,"ax",@progbits
	.align	128
        .global         _Z6kernelv
        .type           _Z6kernelv,@function
        .size           _Z6kernelv,(.L_x_2 - _Z6kernelv)
        .other          _Z6kernelv,@"STO_CUDA_ENTRY STV_DEFAULT"
_Z6kernelv:
.text._Z6kernelv:
[----:B------:R-:W0:Y:S01]  /*0000*/  LDC R1, c[0x0][0x37c] ;  /* 0x0000df00ff017b82 */ /* 0x000e220000000800 */
[----:B------:R-:W1:Y:S01]  /*0010*/  S2R R8, SR_TID.X ;  /* 0x0000000000087919 */ /* 0x000e620000002100 */
[----:B0-----:R-:W-:Y:S01]  /*0020*/  VIADD R1, R1, 0xfffffff8 ;  /* 0xfffffff801017836 */ /* 0x001fe20000000000 */
[----:B------:R-:W-:Y:S01]  /*0030*/  MOV R0, 0x0 ;  /* 0x0000000000007802 */ /* 0x000fe20000000f00 */
[----:B------:R-:W0:Y:S04]  /*0040*/  LDCU UR4, c[0x0][0x2f8] ;  /* 0x00005f00ff0477ac */ /* 0x000e280008000800 */
[----:B------:R2:W3:Y:S01]  /*0050*/  LDC.64 R2, c[0x4][R0] ;  /* 0x0100000000027b82 */ /* 0x0004e20000000a00 */
[----:B------:R-:W4:Y:S01]  /*0060*/  LDCU.64 UR6, c[0x4][0x8] ;  /* 0x01000100ff0677ac */ /* 0x000f220008000a00 */
[----:B------:R-:W5:Y:S01]  /*0070*/  LDCU UR5, c[0x0][0x2fc] ;  /* 0x00005f80ff0577ac */ /* 0x000f620008000800 */
[----:B0-----:R-:W-:Y:S01]  /*0080*/  IADD3 R6, P0, PT, R1, UR4, RZ ;  /* 0x0000000401067c10 */ /* 0x001fe2000ff1e0ff */
[----:B----4-:R-:W-:Y:S01]  /*0090*/  IMAD.U32 R4, RZ, RZ, UR6 ;  /* 0x00000006ff047e24 */ /* 0x010fe2000f8e00ff */
[----:B------:R-:W-:-:S03]  /*00a0*/  MOV R5, UR7 ;  /* 0x0000000700057c02 */ /* 0x000fc60008000f00 */
[----:B-----5:R-:W-:Y:S01]  /*00b0*/  IMAD.X R7, RZ, RZ, UR5, P0 ;  /* 0x00000005ff077e24 */ /* 0x020fe200080e06ff */
[----:B-1----:R2:W-:Y:S07]  /*00c0*/  STL [R1], R8 ;  /* 0x0000000801007387 */ /* 0x0025ee0000100800 */
[----:B------:R-:W-:-:S07]  /*00d0*/  LEPC R20, `(.L_x_0) ;  /* 0x000000001014794e */ /* 0x000fce0000000000 */
[----:B--23--:R-:W-:Y:S05]  /*00e0*/  CALL.ABS.NOINC R2 ;  /* 0x0000000002007343 */ /* 0x00cfea0003c00000 */
.L_x_0:
[----:B------:R-:W-:Y:S05]  /*00f0*/  EXIT ;  /* 0x000000000000794d */ /* 0x000fea0003800000 */
.L_x_1:
[----:B------:R-:W-:-:S00]  /*0100*/  BRA `(.L_x_1) ;  /* 0xfffffffc00fc7947 */ /* 0x000fc0000383ffff */
[----:B------:R-:W-:-:S00]  /*0110*/  NOP ;  /* 0x0000000000007918 */ /* 0x000fc00000000000 */
        /* <DEDUP_REMOVED lines=14> */
.L_x_2:


//--------------------- .nv.global.init           --------------------------
	.section	.nv.global.init,"aw",@progbits
.nv.global.init:
	.type		$str,@object
	.size		$str,(.L_0 - $str)
$str:
        /*0000*/ 	.byte	0x54, 0x68, 0x72, 0x65, 0x61, 0x64, 0x5b, 0x25, 0x64, 0x5d, 0x20, 0x52, 0x75, 0x6e, 0x2e, 0x0a
        /*0010*/ 	.byte	0x00
.L_0:


//--------------------- .nv.shared.reserved.0     --------------------------
	.section	.nv.shared.reserved.0,"aw",@nobits
	.weak		__nv_reservedSMEM_offset_0_alias
	.size		__nv_reservedSMEM_offset_0_alias, 0, 64
	.other		__nv_reservedSMEM_offset_0_alias,@"STO_CUDA_RESERVED_SHARED STV_DEFAULT"
__nv_reservedSMEM_offset_0_alias:
	.zero		0
	.zero		64


//--------------------- .nv.constant0._Z6kernelv  --------------------------
	.section	.nv.constant0._Z6kernelv,"a",@progbits
	.sectionflags	@""
	.align	4
.nv.constant0._Z6kernelv:
	.zero		896


//--------------------- SYMBOLS --------------------------

	.type		.nv.reservedSmem.offset0,@object
	.size		.nv.reservedSmem.offset0,0x4
	.type		vprintf,@function
